	.headerflags	@"EF_CUDA_TEXMODE_UNIFIED EF_CUDA_64BIT_ADDRESS EF_CUDA_SM86 EF_CUDA_VIRTUAL_SM(EF_CUDA_SM86)"
	.elftype	@"ET_EXEC"


//--------------------- .nv.info                  --------------------------
	.section	.nv.info,"",@"SHT_CUDA_INFO"
	.align	4


	//----- nvinfo : EIATTR_REGCOUNT
	.align		4
        /*0000*/ 	.byte	0x04, 0x2f
        /*0002*/ 	.short	(.L_3 - .L_2)
	.align		4
.L_2:
        /*0004*/ 	.word	index@(l2norm_fwd_kernel)
        /*0008*/ 	.word	0x0000003c


	//----- nvinfo : EIATTR_MAX_STACK_SIZE
	.align		4
.L_3:
        /*000c*/ 	.byte	0x04, 0x23
        /*000e*/ 	.short	(.L_5 - .L_4)
	.align		4
.L_4:
        /*0010*/ 	.word	index@(l2norm_fwd_kernel)
        /*0014*/ 	.word	0x00000000


	//----- nvinfo : EIATTR_MIN_STACK_SIZE
	.align		4
.L_5:
        /*0018*/ 	.byte	0x04, 0x12
        /*001a*/ 	.short	(.L_7 - .L_6)
	.align		4
.L_6:
        /*001c*/ 	.word	index@(l2norm_fwd_kernel)
        /*0020*/ 	.word	0x00000000


	//----- nvinfo : EIATTR_FRAME_SIZE
	.align		4
.L_7:
        /*0024*/ 	.byte	0x04, 0x11
        /*0026*/ 	.short	(.L_9 - .L_8)
	.align		4
.L_8:
        /*0028*/ 	.word	index@(l2norm_fwd_kernel)
        /*002c*/ 	.word	0x00000000
.L_9:


//--------------------- .nv.info.l2norm_fwd_kernel --------------------------
	.section	.nv.info.l2norm_fwd_kernel,"",@"SHT_CUDA_INFO"
	.align	4


	//----- nvinfo : EIATTR_CUDA_API_VERSION
	.align		4
        /*0000*/ 	.byte	0x04, 0x37
        /*0002*/ 	.short	(.L_11 - .L_10)
.L_10:
        /*0004*/ 	.word	0x0000007b


	//----- nvinfo : EIATTR_SW2861232_WAR
	.align		4
.L_11:
        /*0008*/ 	.byte	0x01, 0x35
	.zero		2


	//----- nvinfo : EIATTR_PARAM_CBANK
	.align		4
        /*000c*/ 	.byte	0x04, 0x0a
        /*000e*/ 	.short	(.L_13 - .L_12)
	.align		4
.L_12:
        /*0010*/ 	.word	index@(.nv.constant0.l2norm_fwd_kernel)
        /*0014*/ 	.short	0x0160
        /*0016*/ 	.short	0x001c


	//----- nvinfo : EIATTR_CBANK_PARAM_SIZE
	.align		4
.L_13:
        /*0018*/ 	.byte	0x03, 0x19
        /*001a*/ 	.short	0x001c


	//----- nvinfo : EIATTR_KPARAM_INFO
	.align		4
        /*001c*/ 	.byte	0x04, 0x17
        /*001e*/ 	.short	(.L_15 - .L_14)
.L_14:
        /*0020*/ 	.word	0x00000000
        /*0024*/ 	.short	0x0003
        /*0026*/ 	.short	0x0018
        /*0028*/ 	.byte	0x00, 0xf0, 0x11, 0x00


	//----- nvinfo : EIATTR_KPARAM_INFO
	.align		4
.L_15:
        /*002c*/ 	.byte	0x04, 0x17
        /*002e*/ 	.short	(.L_17 - .L_16)
.L_16:
        /*0030*/ 	.word	0x00000000
        /*0034*/ 	.short	0x0002
        /*0036*/ 	.short	0x0010
        /*0038*/ 	.byte	0x00, 0xf0, 0x21, 0x00


	//----- nvinfo : EIATTR_KPARAM_INFO
	.align		4
.L_17:
        /*003c*/ 	.byte	0x04, 0x17
        /*003e*/ 	.short	(.L_19 - .L_18)
.L_18:
        /*0040*/ 	.word	0x00000000
        /*0044*/ 	.short	0x0001
        /*0046*/ 	.short	0x0008
        /*0048*/ 	.byte	0x00, 0xf0, 0x21, 0x00


	//----- nvinfo : EIATTR_KPARAM_INFO
	.align		4
.L_19:
        /*004c*/ 	.byte	0x04, 0x17
        /*004e*/ 	.short	(.L_21 - .L_20)
.L_20:
        /*0050*/ 	.word	0x00000000
        /*0054*/ 	.short	0x0000
        /*0056*/ 	.short	0x0000
        /*0058*/ 	.byte	0x00, 0xf0, 0x21, 0x00


	//----- nvinfo : EIATTR_MAXREG_COUNT
	.align		4
.L_21:
        /*005c*/ 	.byte	0x03, 0x1b
        /*005e*/ 	.short	0x00ff


	//----- nvinfo : EIATTR_COOP_GROUP_MASK_REGIDS
	.align		4
        /*0060*/ 	.byte	0x04, 0x29
        /*0062*/ 	.short	(.L_23 - .L_22)


	//   ....[0]....
.L_22:
        /*0064*/ 	.word	0xffffffff


	//   ....[1]....
        /*0068*/ 	.word	0xffffffff


	//   ....[2]....
        /*006c*/ 	.word	0xffffffff


	//   ....[3]....
        /*0070*/ 	.word	0xffffffff


	//   ....[4]....
        /*0074*/ 	.word	0xffffffff


	//   ....[5]....
        /*0078*/ 	.word	0xffffffff


	//   ....[6]....
        /*007c*/ 	.word	0xffffffff


	//   ....[7]....
        /*0080*/ 	.word	0xffffffff


	//   ....[8]....
        /*0084*/ 	.word	0xffffffff


	//   ....[9]....
        /*0088*/ 	.word	0xffffffff


	//   ....[10]....
        /*008c*/ 	.word	0xffffffff


	//   ....[11]....
        /*0090*/ 	.word	0xffffffff


	//   ....[12]....
        /*0094*/ 	.word	0xffffffff


	//   ....[13]....
        /*0098*/ 	.word	0xffffffff


	//   ....[14]....
        /*009c*/ 	.word	0xffffffff


	//   ....[15]....
        /*00a0*/ 	.word	0xffffffff


	//----- nvinfo : EIATTR_COOP_GROUP_INSTR_OFFSETS
	.align		4
.L_23:
        /*00a4*/ 	.byte	0x04, 0x28
        /*00a6*/ 	.short	(.L_25 - .L_24)


	//   ....[0]....
.L_24:
        /*00a8*/ 	.word	0x000006c0


	//   ....[1]....
        /*00ac*/ 	.word	0x00000750


	//   ....[2]....
        /*00b0*/ 	.word	0x000007b0


	//   ....[3]....
        /*00b4*/ 	.word	0x000007f0


	//   ....[4]....
        /*00b8*/ 	.word	0x00000800


	//   ....[5]....
        /*00bc*/ 	.word	0x00000820


	//   ....[6]....
        /*00c0*/ 	.word	0x00000840


	//   ....[7]....
        /*00c4*/ 	.word	0x00000870


	//   ....[8]....
        /*00c8*/ 	.word	0x00000880


	//   ....[9]....
        /*00cc*/ 	.word	0x000008a0


	//   ....[10]....
        /*00d0*/ 	.word	0x000008c0


	//   ....[11]....
        /*00d4*/ 	.word	0x000008f0


	//   ....[12]....
        /*00d8*/ 	.word	0x00000900


	//   ....[13]....
        /*00dc*/ 	.word	0x00000930


	//   ....[14]....
        /*00e0*/ 	.word	0x00000950


	//   ....[15]....
        /*00e4*/ 	.word	0x00000980


	//----- nvinfo : EIATTR_EXIT_INSTR_OFFSETS
	.align		4
.L_25:
        /*00e8*/ 	.byte	0x04, 0x1c
        /*00ea*/ 	.short	(.L_27 - .L_26)


	//   ....[0]....
.L_26:
        /*00ec*/ 	.word	0x00001090


	//   ....[1]....
        /*00f0*/ 	.word	0x000010f0


	//----- nvinfo : EIATTR_MAX_THREADS
	.align		4
.L_27:
        /*00f4*/ 	.byte	0x04, 0x05
        /*00f6*/ 	.short	(.L_29 - .L_28)
.L_28:
        /*00f8*/ 	.word	0x00000040
        /*00fc*/ 	.word	0x00000001
        /*0100*/ 	.word	0x00000001
.L_29:


//--------------------- .nv.rel.action            --------------------------
	.section	.nv.rel.action,"",@"SHT_CUDA_RELOCINFO"
	.align	8
	.sectionentsize	8
        /*0000*/ 	.byte	0x73, 0x00, 0x00, 0x00, 0x00, 0x00, 0x00, 0x00, 0x00, 0x00, 0x00, 0x11, 0x25, 0x00, 0x05, 0x36


//--------------------- .nv.constant0.l2norm_fwd_kernel --------------------------
	.section	.nv.constant0.l2norm_fwd_kernel,"a",@progbits
	.align	4
.nv.constant0.l2norm_fwd_kernel:
	.zero		380


//--------------------- .text.l2norm_fwd_kernel   --------------------------
	.section	.text.l2norm_fwd_kernel,"ax",@progbits
	.sectionflags	@"SHF_BARRIERS=1"
	.sectioninfo	@"SHI_REGISTERS=60"
	.align	128
        .global         l2norm_fwd_kernel
        .type           l2norm_fwd_kernel,@function
        .size           l2norm_fwd_kernel,(.L_x_1 - l2norm_fwd_kernel)
        .other          l2norm_fwd_kernel,@"STO_CUDA_ENTRY STV_DEFAULT"
l2norm_fwd_kernel:
.text.l2norm_fwd_kernel:
[----:B------:R-:W-:-:S02]  /*0000*/  MOV R1, c[0x0][0x28] ;  /* 0x00000a0000017a02 */ /* 0x000fc40000000f00 */
[----:B------:R-:W0:Y:S01]  /*0010*/  S2R R0, SR_TID.X ;  /* 0x0000000000007919 */ /* 0x000e220000002100 */
[----:B------:R-:W-:Y:S01]  /*0020*/  CS2R R4, SRZ ;  /* 0x0000000000047805 */ /* 0x000fe2000001ff00 */
[----:B------:R-:W-:Y:S01]  /*0030*/  CS2R R6, SRZ ;  /* 0x0000000000067805 */ /* 0x000fe2000001ff00 */
[----:B------:R-:W-:Y:S01]  /*0040*/  ULDC.64 UR4, c[0x0][0x118] ;  /* 0x0000460000047ab9 */ /* 0x000fe20000000a00 */
[----:B------:R-:W1:Y:S01]  /*0050*/  S2R R21, SR_CTAID.X ;  /* 0x0000000000157919 */ /* 0x000e620000002500 */
[----:B0-----:R-:W-:Y:S02]  /*0060*/  SHF.R.U32.HI R28, RZ, 0x4, R0 ;  /* 0x00000004ff1c7819 */ /* 0x001fe40000011600 */
[----:B------:R-:W-:Y:S02]  /*0070*/  SHF.L.U32 R2, R0, 0x3, RZ ;  /* 0x0000000300027819 */ /* 0x000fe400000006ff */
[----:B-1----:R-:W-:Y:S02]  /*0080*/  SHF.L.U32 R21, R21, 0x4, RZ ;  /* 0x0000000415157819 */ /* 0x002fe400000006ff */
[----:B------:R-:W-:-:S02]  /*0090*/  SGXT.U32 R28, R28, 0x2 ;  /* 0x000000021c1c781a */ /* 0x000fc40000000000 */
[----:B------:R-:W-:Y:S02]  /*00a0*/  LOP3.LUT R16, R2, 0x78, RZ, 0xc0, !PT ;  /* 0x0000007802107812 */ /* 0x000fe400078ec0ff */
[----:B------:R-:W-:Y:S02]  /*00b0*/  LOP3.LUT R3, R21, R28, RZ, 0xfc, !PT ;  /* 0x0000001c15037212 */ /* 0x000fe400078efcff */
[----:B------:R-:W-:Y:S01]  /*00c0*/  SHF.R.S32.HI R2, RZ, 0x1f, R21 ;  /* 0x0000001fff027819 */ /* 0x000fe20000011415 */
[----:B------:R-:W-:Y:S01]  /*00d0*/  IMAD.WIDE.U32 R16, R16, 0x2, RZ ;  /* 0x0000000210107825 */ /* 0x000fe200078e00ff */
[C---:B------:R-:W-:Y:S02]  /*00e0*/  SHF.L.U32 R27, R3.reuse, 0x8, RZ ;  /* 0x00000008031b7819 */ /* 0x040fe400000006ff */
[C---:B------:R-:W-:Y:S02]  /*00f0*/  ISETP.GE.U32.AND P2, PT, R3.reuse, 0x1200, PT ;  /* 0x000012000300780c */ /* 0x040fe40003f46070 */
[----:B------:R-:W-:-:S02]  /*0100*/  SHF.L.U64.HI R3, R3, 0x8, R2 ;  /* 0x0000000803037819 */ /* 0x000fc40000010202 */
[----:B------:R-:W-:Y:S02]  /*0110*/  LOP3.LUT R27, R27, R16, RZ, 0xfc, !PT ;  /* 0x000000101b1b7212 */ /* 0x000fe400078efcff */
[----:B------:R-:W-:Y:S02]  /*0120*/  ISETP.GE.U32.AND.EX P2, PT, R2, RZ, PT, P2 ;  /* 0x000000ff0200720c */ /* 0x000fe40003f46120 */
[----:B------:R-:W-:Y:S02]  /*0130*/  LOP3.LUT R25, R21, 0x4, R28, 0xfe, !PT ;  /* 0x0000000415197812 */ /* 0x000fe400078efe1c */
[----:B------:R-:W-:Y:S02]  /*0140*/  LOP3.LUT R24, R3, R17, RZ, 0xfc, !PT ;  /* 0x0000001103187212 */ /* 0x000fe400078efcff */
[----:B------:R-:W-:Y:S02]  /*0150*/  IADD3 R12, P0, R27, c[0x0][0x160], RZ ;  /* 0x000058001b0c7a10 */ /* 0x000fe40007f1e0ff */
[----:B------:R-:W-:-:S02]  /*0160*/  SHF.L.U32 R3, R25, 0x8, RZ ;  /* 0x0000000819037819 */ /* 0x000fc400000006ff */
[----:B------:R-:W-:Y:S02]  /*0170*/  ISETP.GE.U32.AND P3, PT, R25, 0x1200, PT ;  /* 0x000012001900780c */ /* 0x000fe40003f66070 */
[----:B------:R-:W-:Y:S02]  /*0180*/  LOP3.LUT R15, R21, 0x8, R28, 0xfe, !PT ;  /* 0x00000008150f7812 */ /* 0x000fe400078efe1c */
[----:B------:R-:W-:Y:S02]  /*0190*/  IADD3.X R13, R24, c[0x0][0x164], RZ, P0, !PT ;  /* 0x00005900180d7a10 */ /* 0x000fe400007fe4ff */
[----:B------:R-:W-:Y:S02]  /*01a0*/  SHF.L.U64.HI R25, R25, 0x8, R2 ;  /* 0x0000000819197819 */ /* 0x000fe40000010202 */
[----:B------:R-:W-:Y:S01]  /*01b0*/  LOP3.LUT R26, R3, R16, RZ, 0xfc, !PT ;  /* 0x00000010031a7212 */ /* 0x000fe200078efcff */
[----:B------:R0:W2:Y:S01]  /*01c0*/  @!P2 LDG.E.128 R4, [R12.64] ;  /* 0x000000040c04a981 */ /* 0x0000a2000c1e1d00 */
[----:B------:R-:W-:Y:S01]  /*01d0*/  ISETP.GE.U32.AND.EX P3, PT, R2, RZ, PT, P3 ;  /* 0x000000ff0200720c */ /* 0x000fe20003f66130 */
[----:B------:R-:W-:Y:S01]  /*01e0*/  CS2R R8, SRZ ;  /* 0x0000000000087805 */ /* 0x000fe2000001ff00 */
[C---:B------:R-:W-:Y:S01]  /*01f0*/  ISETP.GE.U32.AND P1, PT, R15.reuse, 0x1200, PT ;  /* 0x000012000f00780c */ /* 0x040fe20003f26070 */
[----:B------:R-:W-:Y:S01]  /*0200*/  CS2R R10, SRZ ;  /* 0x00000000000a7805 */ /* 0x000fe2000001ff00 */
[----:B------:R-:W-:-:S02]  /*0210*/  SHF.L.U32 R3, R15, 0x8, RZ ;  /* 0x000000080f037819 */ /* 0x000fc400000006ff */
[----:B------:R-:W-:Y:S02]  /*0220*/  LOP3.LUT R25, R25, R17, RZ, 0xfc, !PT ;  /* 0x0000001119197212 */ /* 0x000fe400078efcff */
[----:B------:R-:W-:Y:S02]  /*0230*/  IADD3 R18, P0, R26, c[0x0][0x160], RZ ;  /* 0x000058001a127a10 */ /* 0x000fe40007f1e0ff */
[----:B0-----:R-:W-:Y:S02]  /*0240*/  SHF.L.U64.HI R13, R15, 0x8, R2 ;  /* 0x000000080f0d7819 */ /* 0x001fe40000010202 */
[----:B------:R-:W-:Y:S02]  /*0250*/  LOP3.LUT R20, R3, R16, RZ, 0xfc, !PT ;  /* 0x0000001003147212 */ /* 0x000fe400078efcff */
[----:B------:R-:W-:Y:S02]  /*0260*/  ISETP.GE.U32.AND.EX P1, PT, R2, RZ, PT, P1 ;  /* 0x000000ff0200720c */ /* 0x000fe40003f26110 */
[----:B------:R-:W-:-:S02]  /*0270*/  IADD3.X R19, R25, c[0x0][0x164], RZ, P0, !PT ;  /* 0x0000590019137a10 */ /* 0x000fc400007fe4ff */
[----:B------:R-:W-:Y:S02]  /*0280*/  LOP3.LUT R22, R13, R17, RZ, 0xfc, !PT ;  /* 0x000000110d167212 */ /* 0x000fe400078efcff */
[----:B------:R-:W-:Y:S01]  /*0290*/  IADD3 R30, P0, R20, c[0x0][0x160], RZ ;  /* 0x00005800141e7a10 */ /* 0x000fe20007f1e0ff */
[----:B------:R-:W-:Y:S01]  /*02a0*/  CS2R R12, SRZ ;  /* 0x00000000000c7805 */ /* 0x000fe2000001ff00 */
[----:B------:R-:W-:Y:S01]  /*02b0*/  LOP3.LUT R23, R21, 0xc, R28, 0xfe, !PT ;  /* 0x0000000c15177812 */ /* 0x000fe200078efe1c */
[----:B------:R-:W-:Y:S01]  /*02c0*/  CS2R R14, SRZ ;  /* 0x00000000000e7805 */ /* 0x000fe2000001ff00 */
[----:B------:R-:W-:Y:S01]  /*02d0*/  IADD3.X R31, R22, c[0x0][0x164], RZ, P0, !PT ;  /* 0x00005900161f7a10 */ /* 0x000fe200007fe4ff */
[----:B------:R0:W3:Y:S01]  /*02e0*/  @!P3 LDG.E.128 R8, [R18.64] ;  /* 0x000000041208b981 */ /* 0x0000e2000c1e1d00 */
[C---:B------:R-:W-:Y:S02]  /*02f0*/  ISETP.GE.U32.AND P0, PT, R23.reuse, 0x1200, PT ;  /* 0x000012001700780c */ /* 0x040fe40003f06070 */
[C---:B------:R-:W-:Y:S01]  /*0300*/  SHF.L.U32 R3, R23.reuse, 0x8, RZ ;  /* 0x0000000817037819 */ /* 0x040fe200000006ff */
[----:B------:R2:W4:Y:S01]  /*0310*/  @!P1 LDG.E.128 R12, [R30.64] ;  /* 0x000000041e0c9981 */ /* 0x000522000c1e1d00 */
[----:B------:R-:W-:-:S02]  /*0320*/  SHF.L.U64.HI R23, R23, 0x8, R2 ;  /* 0x0000000817177819 */ /* 0x000fc40000010202 */
[----:B------:R-:W-:Y:S02]  /*0330*/  LOP3.LUT R3, R3, R16, RZ, 0xfc, !PT ;  /* 0x0000001003037212 */ /* 0x000fe400078efcff */
[----:B------:R-:W-:Y:S01]  /*0340*/  ISETP.GE.U32.AND.EX P0, PT, R2, RZ, PT, P0 ;  /* 0x000000ff0200720c */ /* 0x000fe20003f06100 */
[----:B0-----:R-:W-:Y:S01]  /*0350*/  CS2R R18, SRZ ;  /* 0x0000000000127805 */ /* 0x001fe2000001ff00 */
[----:B------:R-:W-:Y:S02]  /*0360*/  LOP3.LUT R23, R23, R17, RZ, 0xfc, !PT ;  /* 0x0000001117177212 */ /* 0x000fe400078efcff */
[----:B------:R-:W-:Y:S01]  /*0370*/  IADD3 R36, P4, R3, c[0x0][0x160], RZ ;  /* 0x0000580003247a10 */ /* 0x000fe20007f9e0ff */
[----:B------:R-:W-:-:S03]  /*0380*/  CS2R R16, SRZ ;  /* 0x0000000000107805 */ /* 0x000fc6000001ff00 */
[----:B------:R-:W-:-:S05]  /*0390*/  IADD3.X R37, R23, c[0x0][0x164], RZ, P4, !PT ;  /* 0x0000590017257a10 */ /* 0x000fca00027fe4ff */
[----:B------:R0:W5:Y:S01]  /*03a0*/  @!P0 LDG.E.128 R16, [R36.64] ;  /* 0x0000000424108981 */ /* 0x000162000c1e1d00 */
[--C-:B--2---:R-:W-:Y:S02]  /*03b0*/  HADD2.F32 R30, -RZ, R4.reuse.H1_H1 ;  /* 0x30000004ff1e7230 */ /* 0x104fe40000004100 */
[----:B------:R-:W-:Y:S02]  /*03c0*/  HADD2.F32 R29, -RZ, R4.H0_H0 ;  /* 0x20000004ff1d7230 */ /* 0x000fe40000004100 */
[--C-:B------:R-:W-:Y:S01]  /*03d0*/  HADD2.F32 R31, -RZ, R5.reuse.H0_H0 ;  /* 0x20000005ff1f7230 */ /* 0x100fe20000004100 */
[----:B------:R-:W-:Y:S01]  /*03e0*/  FMUL R38, R30, R30 ;  /* 0x0000001e1e267220 */ /* 0x000fe20000400000 */
[----:B------:R-:W-:Y:S02]  /*03f0*/  HADD2.F32 R4, -RZ, R5.H1_H1 ;  /* 0x30000005ff047230 */ /* 0x000fe40000004100 */
[--C-:B------:R-:W-:Y:S01]  /*0400*/  HADD2.F32 R32, -RZ, R7.reuse.H1_H1 ;  /* 0x30000007ff207230 */ /* 0x100fe20000004100 */
[----:B------:R-:W-:Y:S01]  /*0410*/  FFMA R40, R29, R29, R38 ;  /* 0x0000001d1d287223 */ /* 0x000fe20000000026 */
[----:B------:R-:W-:-:S02]  /*0420*/  HADD2.F32 R33, -RZ, R7.H0_H0 ;  /* 0x20000007ff217230 */ /* 0x000fc40000004100 */
[--C-:B------:R-:W-:Y:S01]  /*0430*/  HADD2.F32 R5, -RZ, R6.reuse.H1_H1 ;  /* 0x30000006ff057230 */ /* 0x100fe20000004100 */
[----:B------:R-:W-:Y:S01]  /*0440*/  FFMA R43, R31, R31, R40 ;  /* 0x0000001f1f2b7223 */ /* 0x000fe20000000028 */
[----:B------:R-:W-:Y:S02]  /*0450*/  HADD2.F32 R6, -RZ, R6.H0_H0 ;  /* 0x20000006ff067230 */ /* 0x000fe40000004100 */
[----:B---3--:R-:W-:Y:S02]  /*0460*/  HADD2.F32 R34, -RZ, R8.H1_H1 ;  /* 0x30000008ff227230 */ /* 0x008fe40000004100 */
[--C-:B------:R-:W-:Y:S02]  /*0470*/  HADD2.F32 R35, -RZ, R10.reuse.H1_H1 ;  /* 0x3000000aff237230 */ /* 0x100fe40000004100 */
[----:B------:R-:W-:Y:S02]  /*0480*/  HADD2.F32 R39, -RZ, R10.H0_H0 ;  /* 0x2000000aff277230 */ /* 0x000fe40000004100 */
[----:B------:R-:W-:-:S02]  /*0490*/  HADD2.F32 R10, -RZ, R11.H1_H1 ;  /* 0x3000000bff0a7230 */ /* 0x000fc40000004100 */
[----:B0-----:R-:W-:Y:S02]  /*04a0*/  HADD2.F32 R36, -RZ, R11.H0_H0 ;  /* 0x2000000bff247230 */ /* 0x001fe40000004100 */
[----:B------:R-:W-:Y:S02]  /*04b0*/  HADD2.F32 R7, -RZ, R8.H0_H0 ;  /* 0x20000008ff077230 */ /* 0x000fe40000004100 */
[--C-:B----4-:R-:W-:Y:S02]  /*04c0*/  HADD2.F32 R11, -RZ, R12.reuse.H0_H0 ;  /* 0x2000000cff0b7230 */ /* 0x110fe40000004100 */
[----:B------:R-:W-:Y:S01]  /*04d0*/  HADD2.F32 R38, -RZ, R12.H1_H1 ;  /* 0x3000000cff267230 */ /* 0x000fe20000004100 */
[----:B------:R-:W-:Y:S01]  /*04e0*/  FMUL R12, R34, R34 ;  /* 0x00000022220c7220 */ /* 0x000fe20000400000 */
[----:B------:R-:W-:Y:S02]  /*04f0*/  HADD2.F32 R8, -RZ, R9.H1_H1 ;  /* 0x30000009ff087230 */ /* 0x000fe40000004100 */
[--C-:B------:R-:W-:Y:S01]  /*0500*/  HADD2.F32 R37, -RZ, R13.reuse.H1_H1 ;  /* 0x3000000dff257230 */ /* 0x100fe20000004100 */
[----:B------:R-:W-:Y:S01]  /*0510*/  FFMA R46, R7, R7, R12 ;  /* 0x00000007072e7223 */ /* 0x000fe2000000000c */
[----:B------:R-:W-:Y:S01]  /*0520*/  HADD2.F32 R41, -RZ, R13.H0_H0 ;  /* 0x2000000dff297230 */ /* 0x000fe20000004100 */
[----:B------:R-:W-:Y:S01]  /*0530*/  FFMA R13, R4, R4, R43 ;  /* 0x00000004040d7223 */ /* 0x000fe2000000002b */
[----:B------:R-:W-:-:S02]  /*0540*/  HADD2.F32 R9, -RZ, R9.H0_H0 ;  /* 0x20000009ff097230 */ /* 0x000fc40000004100 */
[--C-:B------:R-:W-:Y:S01]  /*0550*/  HADD2.F32 R40, -RZ, R14.reuse.H1_H1 ;  /* 0x3000000eff287230 */ /* 0x100fe20000004100 */
[----:B------:R-:W-:Y:S01]  /*0560*/  FFMA R12, R6, R6, R13 ;  /* 0x00000006060c7223 */ /* 0x000fe2000000000d */
[----:B------:R-:W-:Y:S01]  /*0570*/  HADD2.F32 R42, -RZ, R14.H0_H0 ;  /* 0x2000000eff2a7230 */ /* 0x000fe20000004100 */
[----:B------:R-:W-:Y:S01]  /*0580*/  FMUL R14, R38, R38 ;  /* 0x00000026260e7220 */ /* 0x000fe20000400000 */
[----:B------:R-:W-:Y:S01]  /*0590*/  FFMA R13, R9, R9, R46 ;  /* 0x00000009090d7223 */ /* 0x000fe2000000002e */
[----:B------:R-:W-:Y:S01]  /*05a0*/  FFMA R46, R5, R5, R12 ;  /* 0x00000005052e7223 */ /* 0x000fe2000000000c */
[--C-:B-----5:R-:W-:Y:S01]  /*05b0*/  HADD2.F32 R12, -RZ, R16.reuse.H0_H0 ;  /* 0x20000010ff0c7230 */ /* 0x120fe20000004100 */
[----:B------:R-:W-:Y:S01]  /*05c0*/  FFMA R48, R11, R11, R14 ;  /* 0x0000000b0b307223 */ /* 0x000fe2000000000e */
[----:B------:R-:W-:Y:S01]  /*05d0*/  FFMA R14, R8, R8, R13 ;  /* 0x00000008080e7223 */ /* 0x000fe2000000000d */
[----:B------:R-:W-:Y:S01]  /*05e0*/  HADD2.F32 R16, -RZ, R16.H1_H1 ;  /* 0x30000010ff107230 */ /* 0x000fe20000004100 */
[----:B------:R-:W-:Y:S01]  /*05f0*/  FFMA R45, R33, R33, R46 ;  /* 0x00000021212d7223 */ /* 0x000fe2000000002e */
[----:B------:R-:W-:Y:S01]  /*0600*/  FFMA R48, R41, R41, R48 ;  /* 0x0000002929307223 */ /* 0x000fe20000000030 */
[----:B------:R-:W-:Y:S01]  /*0610*/  FFMA R14, R39, R39, R14 ;  /* 0x00000027270e7223 */ /* 0x000fe2000000000e */
[--C-:B------:R-:W-:Y:S01]  /*0620*/  HADD2.F32 R43, -RZ, R15.reuse.H1_H1 ;  /* 0x3000000fff2b7230 */ /* 0x100fe20000004100 */
[----:B------:R-:W-:Y:S01]  /*0630*/  FFMA R45, R32, R32, R45 ;  /* 0x00000020202d7223 */ /* 0x000fe2000000002d */
[----:B------:R-:W-:Y:S01]  /*0640*/  HADD2.F32 R44, -RZ, R15.H0_H0 ;  /* 0x2000000fff2c7230 */ /* 0x000fe20000004100 */
[----:B------:R-:W-:Y:S01]  /*0650*/  FMUL R15, R16, R16 ;  /* 0x00000010100f7220 */ /* 0x000fe20000400000 */
[----:B------:R-:W-:Y:S01]  /*0660*/  FFMA R49, R37, R37, R48 ;  /* 0x0000002525317223 */ /* 0x000fe20000000030 */
[----:B------:R-:W-:Y:S01]  /*0670*/  FFMA R47, R35, R35, R14 ;  /* 0x00000023232f7223 */ /* 0x000fe2000000000e */
[--C-:B------:R-:W-:Y:S01]  /*0680*/  HADD2.F32 R13, -RZ, R17.reuse.H0_H0 ;  /* 0x20000011ff0d7230 */ /* 0x100fe20000004100 */
[----:B------:R-:W-:Y:S01]  /*0690*/  FFMA R14, R12, R12, R15 ;  /* 0x0000000c0c0e7223 */ /* 0x000fe2000000000f */
[----:B------:R-:W-:Y:S01]  /*06a0*/  FFMA R49, R42, R42, R49 ;  /* 0x0000002a2a317223 */ /* 0x000fe20000000031 */
[----:B------:R-:W-:Y:S01]  /*06b0*/  FFMA R47, R36, R36, R47 ;  /* 0x00000024242f7223 */ /* 0x000fe2000000002f */
[----:B------:R-:W0:Y:S01]  /*06c0*/  SHFL.BFLY PT, R46, R45, 0x8, 0x1f ;  /* 0x0d001f002d2e7f89 */ /* 0x000e2200000e0000 */
[----:B------:R-:W-:Y:S01]  /*06d0*/  HADD2.F32 R17, -RZ, R17.H1_H1 ;  /* 0x30000011ff117230 */ /* 0x000fe20000004100 */
[----:B------:R-:W-:Y:S01]  /*06e0*/  FFMA R48, R13, R13, R14 ;  /* 0x0000000d0d307223 */ /* 0x000fe2000000000e */
[----:B------:R-:W-:Y:S01]  /*06f0*/  FFMA R49, R40, R40, R49 ;  /* 0x0000002828317223 */ /* 0x000fe20000000031 */
[----:B------:R-:W-:Y:S01]  /*0700*/  FFMA R47, R10, R10, R47 ;  /* 0x0000000a0a2f7223 */ /* 0x000fe2000000002f */
[--C-:B------:R-:W-:Y:S01]  /*0710*/  HADD2.F32 R14, -RZ, R18.reuse.H0_H0 ;  /* 0x20000012ff0e7230 */ /* 0x100fe20000004100 */
[----:B------:R-:W-:Y:S01]  /*0720*/  FFMA R15, R17, R17, R48 ;  /* 0x00000011110f7223 */ /* 0x000fe20000000030 */
[----:B------:R-:W-:Y:S01]  /*0730*/  FFMA R48, R44, R44, R49 ;  /* 0x0000002c2c307223 */ /* 0x000fe20000000031 */
[----:B------:R-:W-:Y:S01]  /*0740*/  HADD2.F32 R18, -RZ, R18.H1_H1 ;  /* 0x30000012ff127230 */ /* 0x000fe20000004100 */
[----:B------:R-:W1:Y:S01]  /*0750*/  SHFL.BFLY PT, R52, R47, 0x8, 0x1f ;  /* 0x0d001f002f347f89 */ /* 0x000e6200000e0000 */
[----:B------:R-:W-:Y:S01]  /*0760*/  FFMA R49, R14, R14, R15 ;  /* 0x0000000e0e317223 */ /* 0x000fe2000000000f */
[----:B------:R-:W-:Y:S01]  /*0770*/  FFMA R48, R43, R43, R48 ;  /* 0x0000002b2b307223 */ /* 0x000fe20000000030 */
[----:B------:R-:W-:-:S02]  /*0780*/  HADD2.F32 R15, -RZ, R19.H0_H0 ;  /* 0x20000013ff0f7230 */ /* 0x000fc40000004100 */
[----:B------:R-:W-:Y:S01]  /*0790*/  FFMA R50, R18, R18, R49 ;  /* 0x0000001212327223 */ /* 0x000fe20000000031 */
[----:B------:R-:W-:Y:S01]  /*07a0*/  HADD2.F32 R19, -RZ, R19.H1_H1 ;  /* 0x30000013ff137230 */ /* 0x000fe20000004100 */
[----:B------:R-:W2:Y:S02]  /*07b0*/  SHFL.BFLY PT, R49, R48, 0x8, 0x1f ;  /* 0x0d001f0030317f89 */ /* 0x000ea400000e0000 */
[----:B------:R-:W-:-:S04]  /*07c0*/  FFMA R50, R15, R15, R50 ;  /* 0x0000000f0f327223 */ /* 0x000fc80000000032 */
[----:B------:R-:W-:Y:S01]  /*07d0*/  FFMA R50, R19, R19, R50 ;  /* 0x0000001313327223 */ /* 0x000fe20000000032 */
[----:B0-----:R-:W-:-:S04]  /*07e0*/  FADD R46, R45, R46 ;  /* 0x0000002e2d2e7221 */ /* 0x001fc80000000000 */
[----:B------:R-:W0:Y:S04]  /*07f0*/  SHFL.BFLY PT, R53, R50, 0x8, 0x1f ;  /* 0x0d001f0032357f89 */ /* 0x000e2800000e0000 */
[----:B------:R-:W3:Y:S01]  /*0800*/  SHFL.BFLY PT, R45, R46, 0x4, 0x1f ;  /* 0x0c801f002e2d7f89 */ /* 0x000ee200000e0000 */
[----:B-1----:R-:W-:-:S05]  /*0810*/  FADD R52, R47, R52 ;  /* 0x000000342f347221 */ /* 0x002fca0000000000 */
[----:B------:R-:W1:Y:S01]  /*0820*/  SHFL.BFLY PT, R47, R52, 0x4, 0x1f ;  /* 0x0c801f00342f7f89 */ /* 0x000e6200000e0000 */
[----:B--2---:R-:W-:-:S05]  /*0830*/  FADD R51, R48, R49 ;  /* 0x0000003130337221 */ /* 0x004fca0000000000 */
[----:B------:R-:W2:Y:S01]  /*0840*/  SHFL.BFLY PT, R54, R51, 0x4, 0x1f ;  /* 0x0c801f0033367f89 */ /* 0x000ea200000e0000 */
[----:B0-----:R-:W-:Y:S01]  /*0850*/  FADD R55, R50, R53 ;  /* 0x0000003532377221 */ /* 0x001fe20000000000 */
[----:B---3--:R-:W-:-:S04]  /*0860*/  FADD R45, R46, R45 ;  /* 0x0000002d2e2d7221 */ /* 0x008fc80000000000 */
        /* <DEDUP_REMOVED lines=10> */
[----:B-1----:R-:W-:Y:S01]  /*0910*/  FADD R46, R49, R46 ;  /* 0x0000002e312e7221 */ /* 0x002fe20000000000 */
[----:B------:R-:W-:-:S04]  /*0920*/  MOV R49, 0x3e800000 ;  /* 0x3e80000000317802 */ /* 0x000fc80000000f00 */
[----:B------:R-:W1:Y:S01]  /*0930*/  SHFL.BFLY PT, R51, R46, 0x1, 0x1f ;  /* 0x0c201f002e337f89 */ /* 0x000e6200000e0000 */
[----:B--2---:R-:W-:-:S05]  /*0940*/  FADD R53, R54, R53 ;  /* 0x0000003536357221 */ /* 0x004fca0000000000 */
[----:B------:R-:W2:Y:S01]  /*0950*/  SHFL.BFLY PT, R50, R53, 0x1, 0x1f ;  /* 0x0c201f0035327f89 */ /* 0x000ea200000e0000 */
[----:B0-----:R-:W-:Y:S01]  /*0960*/  FADD R57, R56, R57 ;  /* 0x0000003938397221 */ /* 0x001fe20000000000 */
[----:B---3--:R-:W-:-:S04]  /*0970*/  FADD R47, R48, R47 ;  /* 0x0000002f302f7221 */ /* 0x008fc80000000000 */
[----:B------:R-:W0:Y:S01]  /*0980*/  SHFL.BFLY PT, R52, R57, 0x1, 0x1f ;  /* 0x0c201f0039347f89 */ /* 0x000e2200000e0000 */
[----:B------:R-:W-:Y:S01]  /*0990*/  FADD R47, R47, c[0x0][0x178] ;  /* 0x00005e002f2f7621 */ /* 0x000fe20000000000 */
[----:B-1----:R-:W-:-:S03]  /*09a0*/  FADD R51, R46, R51 ;  /* 0x000000332e337221 */ /* 0x002fc60000000000 */
[----:B------:R-:W1:Y:S01]  /*09b0*/  MUFU.SQRT R45, R47 ;  /* 0x0000002f002d7308 */ /* 0x000e620000002000 */
[----:B------:R-:W-:Y:S01]  /*09c0*/  FADD R51, R51, c[0x0][0x178] ;  /* 0x00005e0033337621 */ /* 0x000fe20000000000 */
[----:B--2---:R-:W-:-:S06]  /*09d0*/  FADD R50, R53, R50 ;  /* 0x0000003235327221 */ /* 0x004fcc0000000000 */
[----:B------:R-:W2:Y:S01]  /*09e0*/  MUFU.SQRT R51, R51 ;  /* 0x0000003300337308 */ /* 0x000ea20000002000 */
[----:B------:R-:W-:Y:S01]  /*09f0*/  FADD R50, R50, c[0x0][0x178] ;  /* 0x00005e0032327621 */ /* 0x000fe20000000000 */
[----:B-1----:R-:W-:-:S06]  /*0a00*/  FSETP.GT.AND P5, PT, R45, 8.50705917302346158658e+37, PT ;  /* 0x7e8000002d00780b */ /* 0x002fcc0003fa4000 */
[----:B------:R-:W1:Y:S01]  /*0a10*/  MUFU.SQRT R50, R50 ;  /* 0x0000003200327308 */ /* 0x000e620000002000 */
[----:B------:R-:W-:Y:S01]  /*0a20*/  FSETP.GEU.AND P4, PT, R45, 1.175494350822287508e-38, PT ;  /* 0x008000002d00780b */ /* 0x000fe20003f8e000 */
[----:B0-----:R-:W-:Y:S01]  /*0a30*/  FADD R52, R57, R52 ;  /* 0x0000003439347221 */ /* 0x001fe20000000000 */
[----:B------:R-:W-:-:S03]  /*0a40*/  FSEL R48, R49, 1, P5 ;  /* 0x3f80000031307808 */ /* 0x000fc60002800000 */
[----:B------:R-:W-:Y:S01]  /*0a50*/  FADD R52, R52, c[0x0][0x178] ;  /* 0x00005e0034347621 */ /* 0x000fe20000000000 */
[----:B--2---:R-:W-:-:S03]  /*0a60*/  FSETP.GT.AND P6, PT, R51, 8.50705917302346158658e+37, PT ;  /* 0x7e8000003300780b */ /* 0x004fc60003fc4000 */
[----:B------:R-:W0:Y:S01]  /*0a70*/  MUFU.SQRT R46, R52 ;  /* 0x00000034002e7308 */ /* 0x000e220000002000 */
[----:B------:R-:W-:Y:S01]  /*0a80*/  @P5 FMUL R45, R45, 0.25 ;  /* 0x3e8000002d2d5820 */ /* 0x000fe20000400000 */
[----:B------:R-:W-:Y:S02]  /*0a90*/  FSETP.GEU.AND P5, PT, R51, 1.175494350822287508e-38, PT ;  /* 0x008000003300780b */ /* 0x000fe40003fae000 */
[----:B------:R-:W-:Y:S01]  /*0aa0*/  @!P4 FMUL R48, R48, 16777216 ;  /* 0x4b8000003030c820 */ /* 0x000fe20000400000 */
[----:B------:R-:W-:Y:S01]  /*0ab0*/  FSEL R54, R49, 1, P6 ;  /* 0x3f80000031367808 */ /* 0x000fe20003000000 */
[----:B------:R-:W-:Y:S01]  /*0ac0*/  @!P4 FMUL R45, R45, 16777216 ;  /* 0x4b8000002d2dc820 */ /* 0x000fe20000400000 */
[----:B-1----:R-:W-:-:S03]  /*0ad0*/  FSETP.GT.AND P4, PT, R50, 8.50705917302346158658e+37, PT ;  /* 0x7e8000003200780b */ /* 0x002fc60003f84000 */
[----:B------:R-:W1:Y:S01]  /*0ae0*/  MUFU.RCP R55, R45 ;  /* 0x0000002d00377308 */ /* 0x000e620000001000 */
[----:B------:R-:W-:Y:S01]  /*0af0*/  @P6 FMUL R51, R51, 0.25 ;  /* 0x3e80000033336820 */ /* 0x000fe20000400000 */
[----:B------:R-:W-:Y:S02]  /*0b00*/  FSETP.GEU.AND P6, PT, R50, 1.175494350822287508e-38, PT ;  /* 0x008000003200780b */ /* 0x000fe40003fce000 */
[----:B------:R-:W-:Y:S01]  /*0b10*/  FSEL R53, R49, 1, P4 ;  /* 0x3f80000031357808 */ /* 0x000fe20002000000 */
[----:B------:R-:W-:Y:S01]  /*0b20*/  @!P5 FMUL R51, R51, 16777216 ;  /* 0x4b8000003333d820 */ /* 0x000fe20000400000 */
[----:B------:R-:W-:Y:S01]  /*0b30*/  @!P5 FMUL R54, R54, 16777216 ;  /* 0x4b8000003636d820 */ /* 0x000fe20000400000 */
[----:B0-----:R-:W-:-:S03]  /*0b40*/  FSETP.GT.AND P5, PT, R46, 8.50705917302346158658e+37, PT ;  /* 0x7e8000002e00780b */ /* 0x001fc60003fa4000 */
[----:B------:R-:W-:Y:S01]  /*0b50*/  @P4 FMUL R50, R50, 0.25 ;  /* 0x3e80000032324820 */ /* 0x000fe20000400000 */
[----:B------:R-:W-:Y:S01]  /*0b60*/  FSETP.GEU.AND P4, PT, R46, 1.175494350822287508e-38, PT ;  /* 0x008000002e00780b */ /* 0x000fe20003f8e000 */
[----:B------:R-:W0:Y:S01]  /*0b70*/  MUFU.RCP R51, R51 ;  /* 0x0000003300337308 */ /* 0x000e220000001000 */
[----:B------:R-:W-:Y:S02]  /*0b80*/  FSEL R47, R49, 1, P5 ;  /* 0x3f800000312f7808 */ /* 0x000fe40002800000 */
[----:B------:R-:W-:Y:S01]  /*0b90*/  @!P6 FMUL R50, R50, 16777216 ;  /* 0x4b8000003232e820 */ /* 0x000fe20000400000 */
[----:B-1----:R-:W-:Y:S01]  /*0ba0*/  FMUL R55, R55, R48 ;  /* 0x0000003037377220 */ /* 0x002fe20000400000 */
[----:B------:R-:W-:-:S03]  /*0bb0*/  @!P6 FMUL R53, R53, 16777216 ;  /* 0x4b8000003535e820 */ /* 0x000fc60000400000 */
[----:B------:R1:W2:Y:S01]  /*0bc0*/  MUFU.RCP R52, R50 ;  /* 0x0000003200347308 */ /* 0x0002a20000001000 */
[----:B------:R-:W-:Y:S01]  /*0bd0*/  @P5 FMUL R46, R46, 0.25 ;  /* 0x3e8000002e2e5820 */ /* 0x000fe20000400000 */
[-C--:B------:R-:W-:Y:S01]  /*0be0*/  FMUL R29, R29, R55.reuse ;  /* 0x000000371d1d7220 */ /* 0x080fe20000400000 */
[-C--:B------:R-:W-:Y:S01]  /*0bf0*/  FMUL R30, R30, R55.reuse ;  /* 0x000000371e1e7220 */ /* 0x080fe20000400000 */
[----:B------:R-:W-:Y:S01]  /*0c00*/  @!P4 FMUL R47, R47, 16777216 ;  /* 0x4b8000002f2fc820 */ /* 0x000fe20000400000 */
[----:B------:R-:W-:Y:S01]  /*0c10*/  @!P4 FMUL R46, R46, 16777216 ;  /* 0x4b8000002e2ec820 */ /* 0x000fe20000400000 */
[-C--:B------:R-:W-:Y:S01]  /*0c20*/  FMUL R31, R31, R55.reuse ;  /* 0x000000371f1f7220 */ /* 0x080fe20000400000 */
[-C--:B------:R-:W-:Y:S01]  /*0c30*/  FMUL R48, R4, R55.reuse ;  /* 0x0000003704307220 */ /* 0x080fe20000400000 */
[----:B0-----:R-:W-:Y:S01]  /*0c40*/  FMUL R45, R51, R54 ;  /* 0x00000036332d7220 */ /* 0x001fe20000400000 */
[-C--:B------:R-:W-:Y:S01]  /*0c50*/  FMUL R6, R6, R55.reuse ;  /* 0x0000003706067220 */ /* 0x080fe20000400000 */
[-C--:B------:R-:W-:Y:S01]  /*0c60*/  FMUL R49, R5, R55.reuse ;  /* 0x0000003705317220 */ /* 0x080fe20000400000 */
[----:B------:R-:W0:Y:S01]  /*0c70*/  MUFU.RCP R46, R46 ;  /* 0x0000002e002e7308 */ /* 0x000e220000001000 */
[-C--:B------:R-:W-:Y:S01]  /*0c80*/  FMUL R33, R33, R55.reuse ;  /* 0x0000003721217220 */ /* 0x080fe20000400000 */
[----:B-1----:R-:W-:Y:S01]  /*0c90*/  FMUL R50, R32, R55 ;  /* 0x0000003720327220 */ /* 0x002fe20000400000 */
[----:B------:R-:W-:Y:S01]  /*0ca0*/  F2FP.PACK_AB R4, R30, R29 ;  /* 0x0000001d1e04723e */ /* 0x000fe200000000ff */
[----:B------:R-:W-:Y:S01]  /*0cb0*/  FMUL R51, R7, R45 ;  /* 0x0000002d07337220 */ /* 0x000fe20000400000 */
[----:B------:R-:W-:Y:S01]  /*0cc0*/  IADD3 R26, P5, R26, c[0x0][0x168], RZ ;  /* 0x00005a001a1a7a10 */ /* 0x000fe20007fbe0ff */
[----:B--2---:R-:W-:Y:S01]  /*0cd0*/  FMUL R53, R52, R53 ;  /* 0x0000003534357220 */ /* 0x004fe20000400000 */
[----:B------:R-:W-:Y:S01]  /*0ce0*/  IADD3 R30, P4, R27, c[0x0][0x168], RZ ;  /* 0x00005a001b1e7a10 */ /* 0x000fe20007f9e0ff */
[----:B------:R-:W-:Y:S01]  /*0cf0*/  FMUL R32, R35, R45 ;  /* 0x0000002d23207220 */ /* 0x000fe20000400000 */
[----:B------:R-:W-:Y:S01]  /*0d00*/  F2FP.PACK_AB R5, R48, R31 ;  /* 0x0000001f3005723e */ /* 0x000fe200000000ff */
[-C--:B------:R-:W-:Y:S01]  /*0d10*/  FMUL R34, R34, R45.reuse ;  /* 0x0000002d22227220 */ /* 0x080fe20000400000 */
[----:B------:R-:W-:Y:S01]  /*0d20*/  IADD3.X R27, R25, c[0x0][0x16c], RZ, P5, !PT ;  /* 0x00005b00191b7a10 */ /* 0x000fe20002ffe4ff */
[-C--:B------:R-:W-:Y:S01]  /*0d30*/  FMUL R9, R9, R45.reuse ;  /* 0x0000002d09097220 */ /* 0x080fe20000400000 */
[----:B------:R-:W-:Y:S01]  /*0d40*/  F2FP.PACK_AB R6, R49, R6 ;  /* 0x000000063106723e */ /* 0x000fe200000000ff */
[----:B------:R-:W-:Y:S01]  /*0d50*/  FMUL R52, R8, R45 ;  /* 0x0000002d08347220 */ /* 0x000fe20000400000 */
[----:B------:R-:W-:Y:S01]  /*0d60*/  F2FP.PACK_AB R7, R50, R33 ;  /* 0x000000213207723e */ /* 0x000fe200000000ff */
[----:B0-----:R-:W-:Y:S01]  /*0d70*/  FMUL R47, R46, R47 ;  /* 0x0000002f2e2f7220 */ /* 0x001fe20000400000 */
[----:B------:R-:W-:Y:S01]  /*0d80*/  IADD3.X R31, R24, c[0x0][0x16c], RZ, P4, !PT ;  /* 0x00005b00181f7a10 */ /* 0x000fe200027fe4ff */
[-C--:B------:R-:W-:Y:S01]  /*0d90*/  FMUL R39, R39, R45.reuse ;  /* 0x0000002d27277220 */ /* 0x080fe20000400000 */
[----:B------:R-:W-:Y:S01]  /*0da0*/  FMUL R36, R36, R45 ;  /* 0x0000002d24247220 */ /* 0x000fe20000400000 */
[----:B------:R-:W-:Y:S01]  /*0db0*/  FMUL R25, R16, R47 ;  /* 0x0000002f10197220 */ /* 0x000fe20000400000 */
[----:B------:R-:W-:Y:S01]  /*0dc0*/  FMUL R35, R10, R45 ;  /* 0x0000002d0a237220 */ /* 0x000fe20000400000 */
[-C--:B------:R-:W-:Y:S01]  /*0dd0*/  FMUL R16, R17, R47.reuse ;  /* 0x0000002f11107220 */ /* 0x080fe20000400000 */
[----:B------:R0:W-:Y:S01]  /*0de0*/  STS [R28.X4], R55 ;  /* 0x000000371c007388 */ /* 0x0001e20000004800 */
[-C--:B------:R-:W-:Y:S01]  /*0df0*/  FMUL R14, R14, R47.reuse ;  /* 0x0000002f0e0e7220 */ /* 0x080fe20000400000 */
[----:B------:R-:W-:Y:S01]  /*0e00*/  FMUL R17, R18, R47 ;  /* 0x0000002f12117220 */ /* 0x000fe20000400000 */
[-C--:B------:R-:W-:Y:S01]  /*0e10*/  FMUL R46, R11, R53.reuse ;  /* 0x000000350b2e7220 */ /* 0x080fe20000400000 */
[-C--:B------:R-:W-:Y:S01]  /*0e20*/  FMUL R41, R41, R53.reuse ;  /* 0x0000003529297220 */ /* 0x080fe20000400000 */
[-C--:B------:R-:W-:Y:S01]  /*0e30*/  FMUL R42, R42, R53.reuse ;  /* 0x000000352a2a7220 */ /* 0x080fe20000400000 */
[-C--:B------:R-:W-:Y:S01]  /*0e40*/  FMUL R44, R44, R53.reuse ;  /* 0x000000352c2c7220 */ /* 0x080fe20000400000 */
[----:B------:R-:W-:Y:S01]  /*0e50*/  FMUL R43, R43, R53 ;  /* 0x000000352b2b7220 */ /* 0x000fe20000400000 */
[----:B------:R1:W-:Y:S01]  /*0e60*/  @!P2 STG.E.128 [R30.64], R4 ;  /* 0x000000041e00a986 */ /* 0x0003e2000c101d04 */
[----:B------:R-:W-:Y:S01]  /*0e70*/  F2FP.PACK_AB R8, R34, R51 ;  /* 0x000000332208723e */ /* 0x000fe200000000ff */
[-C--:B0-----:R-:W-:Y:S01]  /*0e80*/  FMUL R55, R38, R53.reuse ;  /* 0x0000003526377220 */ /* 0x081fe20000400000 */
[-C--:B------:R-:W-:Y:S01]  /*0e90*/  FMUL R38, R37, R53.reuse ;  /* 0x0000003525267220 */ /* 0x080fe20000400000 */
[----:B------:R-:W-:Y:S01]  /*0ea0*/  FMUL R37, R40, R53 ;  /* 0x0000003528257220 */ /* 0x000fe20000400000 */
[----:B------:R-:W-:Y:S01]  /*0eb0*/  F2FP.PACK_AB R9, R52, R9 ;  /* 0x000000093409723e */ /* 0x000fe200000000ff */
[----:B------:R-:W-:Y:S01]  /*0ec0*/  FMUL R12, R12, R47 ;  /* 0x0000002f0c0c7220 */ /* 0x000fe20000400000 */
[----:B------:R-:W-:Y:S01]  /*0ed0*/  F2FP.PACK_AB R10, R32, R39 ;  /* 0x00000027200a723e */ /* 0x000fe200000000ff */
[-C--:B------:R-:W-:Y:S01]  /*0ee0*/  FMUL R13, R13, R47.reuse ;  /* 0x0000002f0d0d7220 */ /* 0x080fe20000400000 */
[----:B------:R-:W-:Y:S01]  /*0ef0*/  F2FP.PACK_AB R11, R35, R36 ;  /* 0x00000024230b723e */ /* 0x000fe200000000ff */
[-C--:B------:R-:W-:Y:S01]  /*0f00*/  FMUL R15, R15, R47.reuse ;  /* 0x0000002f0f0f7220 */ /* 0x080fe20000400000 */
[----:B------:R-:W-:Y:S01]  /*0f10*/  IADD3 R20, P2, R20, c[0x0][0x168], RZ ;  /* 0x00005a0014147a10 */ /* 0x000fe20007f5e0ff */
[----:B------:R-:W-:Y:S01]  /*0f20*/  FMUL R18, R19, R47 ;  /* 0x0000002f13127220 */ /* 0x000fe20000400000 */
[----:B------:R-:W-:Y:S01]  /*0f30*/  F2FP.PACK_AB R14, R17, R14 ;  /* 0x0000000e110e723e */ /* 0x000fe200000000ff */
[----:B------:R-:W-:Y:S01]  /*0f40*/  @!P3 STG.E.128 [R26.64], R8 ;  /* 0x000000081a00b986 */ /* 0x000fe2000c101d04 */
[----:B------:R-:W-:-:S02]  /*0f50*/  LOP3.LUT R17, R21, 0xf, R0, 0xf8, !PT ;  /* 0x0000000f15117812 */ /* 0x000fc400078ef800 */
[----:B------:R-:W-:Y:S01]  /*0f60*/  F2FP.PACK_AB R40, R55, R46 ;  /* 0x0000002e3728723e */ /* 0x000fe200000000ff */
[----:B------:R-:W-:Y:S01]  /*0f70*/  STS [R28.X4+0x10], R45 ;  /* 0x0000102d1c007388 */ /* 0x000fe20000004800 */
[----:B------:R-:W-:Y:S02]  /*0f80*/  F2FP.PACK_AB R41, R38, R41 ;  /* 0x000000292629723e */ /* 0x000fe400000000ff */
[----:B------:R-:W-:Y:S01]  /*0f90*/  F2FP.PACK_AB R42, R37, R42 ;  /* 0x0000002a252a723e */ /* 0x000fe200000000ff */
[----:B------:R-:W-:Y:S01]  /*0fa0*/  STS [R28.X4+0x20], R53 ;  /* 0x000020351c007388 */ /* 0x000fe20000004800 */
[----:B------:R-:W-:Y:S02]  /*0fb0*/  F2FP.PACK_AB R43, R43, R44 ;  /* 0x0000002c2b2b723e */ /* 0x000fe400000000ff */
[----:B------:R-:W-:Y:S01]  /*0fc0*/  IADD3.X R21, R22, c[0x0][0x16c], RZ, P2, !PT ;  /* 0x00005b0016157a10 */ /* 0x000fe200017fe4ff */
[----:B------:R-:W-:Y:S01]  /*0fd0*/  STS [R28.X4+0x30], R47 ;  /* 0x0000302f1c007388 */ /* 0x000fe20000004800 */
[----:B------:R-:W-:-:S02]  /*0fe0*/  LOP3.LUT P2, RZ, R0, 0x30, RZ, 0xc0, !PT ;  /* 0x0000003000ff7812 */ /* 0x000fc4000784c0ff */
[----:B------:R-:W-:Y:S01]  /*0ff0*/  ISETP.LT.U32.AND P3, PT, R17, 0x1200, PT ;  /* 0x000012001100780c */ /* 0x000fe20003f61070 */
[----:B------:R-:W-:Y:S01]  /*1000*/  @!P1 STG.E.128 [R20.64], R40 ;  /* 0x0000002814009986 */ /* 0x000fe2000c101d04 */
[----:B-1----:R-:W-:Y:S02]  /*1010*/  IADD3 R4, P4, R3, c[0x0][0x168], RZ ;  /* 0x00005a0003047a10 */ /* 0x002fe40007f9e0ff */
[----:B------:R-:W-:Y:S02]  /*1020*/  ISETP.LT.U32.AND.EX P1, PT, R2, RZ, !P2, P3 ;  /* 0x000000ff0200720c */ /* 0x000fe40005721130 */
[----:B------:R-:W-:Y:S02]  /*1030*/  F2FP.PACK_AB R12, R25, R12 ;  /* 0x0000000c190c723e */ /* 0x000fe400000000ff */
[----:B------:R-:W-:Y:S02]  /*1040*/  F2FP.PACK_AB R13, R16, R13 ;  /* 0x0000000d100d723e */ /* 0x000fe400000000ff */
[----:B------:R-:W-:-:S02]  /*1050*/  IADD3.X R5, R23, c[0x0][0x16c], RZ, P4, !PT ;  /* 0x00005b0017057a10 */ /* 0x000fc400027fe4ff */
[----:B------:R-:W-:-:S05]  /*1060*/  F2FP.PACK_AB R15, R18, R15 ;  /* 0x0000000f120f723e */ /* 0x000fca00000000ff */
[----:B------:R-:W-:Y:S04]  /*1070*/  @!P0 STG.E.128 [R4.64], R12 ;  /* 0x0000000c04008986 */ /* 0x000fe8000c101d04 */
[----:B------:R-:W-:Y:S06]  /*1080*/  BAR.SYNC 0x0 ;  /* 0x0000000000007b1d */ /* 0x000fec0000000000 */
[----:B------:R-:W-:Y:S05]  /*1090*/  @!P1 EXIT ;  /* 0x000000000000994d */ /* 0x000fea0003800000 */
[----:B------:R-:W-:Y:S02]  /*10a0*/  LOP3.LUT R0, R0, 0xf, RZ, 0xc0, !PT ;  /* 0x0000000f00007812 */ /* 0x000fe400078ec0ff */
[----:B------:R-:W-:-:S03]  /*10b0*/  LEA R4, P0, R17, c[0x0][0x170], 0x2 ;  /* 0x00005c0011047a11 */ /* 0x000fc600078010ff */
[----:B------:R-:W0:Y:S01]  /*10c0*/  LDS R3, [R0.X4] ;  /* 0x0000000000037984 */ /* 0x000e220000004800 */
[----:B------:R-:W-:-:S05]  /*10d0*/  LEA.HI.X R5, R17, c[0x0][0x174], R2, 0x2, P0 ;  /* 0x00005d0011057a11 */ /* 0x000fca00000f1402 */
[----:B0-----:R-:W-:Y:S01]  /*10e0*/  STG.E [R4.64], R3 ;  /* 0x0000000304007986 */ /* 0x001fe2000c101904 */
[----:B------:R-:W-:Y:S05]  /*10f0*/  EXIT ;  /* 0x000000000000794d */ /* 0x000fea0003800000 */
.L_x_0:
[----:B------:R-:W-:-:S00]  /*1100*/  BRA `(.L_x_0) ;  /* 0xfffffff000007947 */ /* 0x000fc0000383ffff */
[----:B------:R-:W-:-:S00]  /*1110*/  NOP ;  /* 0x0000000000007918 */ /* 0x000fc00000000000 */
        /* <DEDUP_REMOVED lines=14> */
.L_x_1:


//--------------------- .nv.global.init           --------------------------
	.section	.nv.global.init,"aw",@progbits
.nv.global.init:
	.type		_$_str,@object
	.size		_$_str,(_$_str_$_2 - _$_str)
_$_str:
        /*0000*/ 	.byte	0x5f, 0x5f, 0x43, 0x55, 0x44, 0x41, 0x5f, 0x46, 0x54, 0x5a, 0x00
	.type		_$_str_$_2,@object
	.size		_$_str_$_2,(.L_1 - _$_str_$_2)
_$_str_$_2:
        /*000b*/ 	.byte	0x5f, 0x5f, 0x43, 0x55, 0x44, 0x41, 0x5f, 0x50, 0x52, 0x45, 0x43, 0x5f, 0x53, 0x51, 0x52, 0x54
        /*001b*/ 	.byte	0x00
.L_1:


//--------------------- .nv.shared.l2norm_fwd_kernel --------------------------
	.section	.nv.shared.l2norm_fwd_kernel,"aw",@nobits
	.align	16
